//
// Generated by NVIDIA NVVM Compiler
//
// Compiler Build ID: CL-36424714
// Cuda compilation tools, release 13.0, V13.0.88
// Based on NVVM 20.0.0
//

.version 9.0
.target sm_100
.address_size 64

	// .globl	_Z9addKernelPiS_S_i
.extern .func  (.param .b32 func_retval0) vprintf
(
	.param .b64 vprintf_param_0,
	.param .b64 vprintf_param_1
)
;
.global .align 1 .b8 $str[30] = {37, 100, 32, 40, 98, 108, 111, 99, 107, 73, 100, 58, 37, 100, 44, 84, 104, 114, 101, 97, 100, 32, 73, 100, 58, 37, 100, 41, 10};

.visible .entry _Z9addKernelPiS_S_i(
	.param .u64 .ptr .align 1 _Z9addKernelPiS_S_i_param_0,
	.param .u64 .ptr .align 1 _Z9addKernelPiS_S_i_param_1,
	.param .u64 .ptr .align 1 _Z9addKernelPiS_S_i_param_2,
	.param .u32 _Z9addKernelPiS_S_i_param_3
)
{
	.reg .pred 	%p<2>;
	.reg .b32 	%r<9>;
	.reg .b64 	%rd<11>;

	ld.param.u64 	%rd1, [_Z9addKernelPiS_S_i_param_0];
	ld.param.u64 	%rd2, [_Z9addKernelPiS_S_i_param_1];
	ld.param.u64 	%rd3, [_Z9addKernelPiS_S_i_param_2];
	ld.param.u32 	%r2, [_Z9addKernelPiS_S_i_param_3];
	mov.u32 	%r3, %ntid.x;
	mov.u32 	%r4, %ctaid.x;
	mov.u32 	%r5, %tid.x;
	mad.lo.s32 	%r1, %r3, %r4, %r5;
	setp.ge.s32 	%p1, %r1, %r2;
	@%p1 bra 	$L__BB0_2;
	cvta.to.global.u64 	%rd4, %rd1;
	cvta.to.global.u64 	%rd5, %rd2;
	cvta.to.global.u64 	%rd6, %rd3;
	mul.wide.s32 	%rd7, %r1, 4;
	add.s64 	%rd8, %rd4, %rd7;
	ld.global.u32 	%r6, [%rd8];
	add.s64 	%rd9, %rd5, %rd7;
	ld.global.u32 	%r7, [%rd9];
	add.s32 	%r8, %r7, %r6;
	add.s64 	%rd10, %rd6, %rd7;
	st.global.u32 	[%rd10], %r8;
$L__BB0_2:
	ret;

}
	// .globl	_Z11displayDemoPiS_S_i
.visible .entry _Z11displayDemoPiS_S_i(
	.param .u64 .ptr .align 1 _Z11displayDemoPiS_S_i_param_0,
	.param .u64 .ptr .align 1 _Z11displayDemoPiS_S_i_param_1,
	.param .u64 .ptr .align 1 _Z11displayDemoPiS_S_i_param_2,
	.param .u32 _Z11displayDemoPiS_S_i_param_3
)
{
	.local .align 8 .b8 	__local_depot1[16];
	.reg .b64 	%SP;
	.reg .b64 	%SPL;
	.reg .b32 	%r<7>;
	.reg .b64 	%rd<5>;

	mov.u64 	%SPL, __local_depot1;
	cvta.local.u64 	%SP, %SPL;
	add.u64 	%rd1, %SP, 0;
	add.u64 	%rd2, %SPL, 0;
	mov.u32 	%r1, %ntid.x;
	mov.u32 	%r2, %ctaid.x;
	mov.u32 	%r3, %tid.x;
	mad.lo.s32 	%r4, %r1, %r2, %r3;
	st.local.v2.u32 	[%rd2], {%r4, %r2};
	st.local.u32 	[%rd2+8], %r3;
	mov.u64 	%rd3, $str;
	cvta.global.u64 	%rd4, %rd3;
	{ // callseq 0, 0
	.param .b64 param0;
	st.param.b64 	[param0], %rd4;
	.param .b64 param1;
	st.param.b64 	[param1], %rd1;
	.param .b32 retval0;
	call.uni (retval0), 
	vprintf, 
	(
	param0, 
	param1
	);
	ld.param.b32 	%r5, [retval0];
	} // callseq 0
	ret;

}


// ===== COMPILED SASS (sm_100) =====

	.target	sm_100

	.elftype	@"ET_EXEC"


//--------------------- .note.nv.tkinfo           --------------------------
	.section	.note.nv.tkinfo,"",@"SHT_NOTE"
	.sectionflags	@"SHF_NOTE_NV_TKINFO"
	.tkinfo
        /*0018*/ 	.word	0x00000002
        /*0030*/ 	.string	""
        /*0030*/ 	.string	"ptxas"
        /*0030*/ 	.string	"Cuda compilation tools, release 13.0, V13.0.88"
        /*0030*/ 	.string	"Build cuda_13.0.r13.0/compiler.36424714_0"
        /*0030*/ 	.string	"-arch sm_100 -m 64 "



//--------------------- .note.nv.cuinfo           --------------------------
	.section	.note.nv.cuinfo,"",@"SHT_NOTE"
	.sectionflags	@"SHF_NOTE_NV_CUINFO"
        /*0018*/ 	.short	0x0002
        /*001a*/ 	.short	0x0064
        /*001c*/ 	.short	0x0082
	.zero		2


//--------------------- .nv.info                  --------------------------
	.section	.nv.info,"",@"SHT_CUDA_INFO"
	.align	4


	//----- nvinfo : EIATTR_REGCOUNT
	.align		4
        /*0000*/ 	.byte	0x04, 0x2f
        /*0002*/ 	.short	(.L_2 - .L_1)
	.align		4
.L_1:
        /*0004*/ 	.word	index@(_Z9addKernelPiS_S_i)
        /*0008*/ 	.word	0x0000000c


	//----- nvinfo : EIATTR_FRAME_SIZE
	.align		4
.L_2:
        /*000c*/ 	.byte	0x04, 0x11
        /*000e*/ 	.short	(.L_4 - .L_3)
	.align		4
.L_3:
        /*0010*/ 	.word	index@(_Z9addKernelPiS_S_i)
        /*0014*/ 	.word	0x00000000


	//----- nvinfo : EIATTR_REGCOUNT
	.align		4
.L_4:
        /*0018*/ 	.byte	0x04, 0x2f
        /*001a*/ 	.short	(.L_6 - .L_5)
	.align		4
.L_5:
        /*001c*/ 	.word	index@(_Z11displayDemoPiS_S_i)
        /*0020*/ 	.word	0x00000018


	//----- nvinfo : EIATTR_FRAME_SIZE
	.align		4
.L_6:
        /*0024*/ 	.byte	0x04, 0x11
        /*0026*/ 	.short	(.L_8 - .L_7)
	.align		4
.L_7:
        /*0028*/ 	.word	index@(_Z11displayDemoPiS_S_i)
        /*002c*/ 	.word	0x00000010


	//----- nvinfo : EIATTR_MIN_STACK_SIZE
	.align		4
.L_8:
        /*0030*/ 	.byte	0x04, 0x12
        /*0032*/ 	.short	(.L_10 - .L_9)
	.align		4
.L_9:
        /*0034*/ 	.word	index@(_Z11displayDemoPiS_S_i)
        /*0038*/ 	.word	0x00000010


	//----- nvinfo : EIATTR_MIN_STACK_SIZE
	.align		4
.L_10:
        /*003c*/ 	.byte	0x04, 0x12
        /*003e*/ 	.short	(.L_12 - .L_11)
	.align		4
.L_11:
        /*0040*/ 	.word	index@(_Z9addKernelPiS_S_i)
        /*0044*/ 	.word	0x00000000
.L_12:


//--------------------- .nv.compat                --------------------------
	.section	.nv.compat,"",@"SHT_CUDA_COMPAT_INFO"
	.align	4
        /*0000*/ 	.byte	0x02, 0x09, 0x00, 0x00, 0x02, 0x02, 0x01, 0x00, 0x02, 0x05, 0x05, 0x00, 0x03, 0x07, 0x01, 0x01
        /*0010*/ 	.byte	0x02, 0x03, 0x00, 0x00, 0x02, 0x06, 0x01, 0x00, 0x04, 0x0b, 0x08, 0x00, 0x09, 0x00, 0x00, 0x00
        /*0020*/ 	.byte	0x00, 0x00, 0x00, 0x00


//--------------------- .nv.info._Z11displayDemoPiS_S_i --------------------------
	.section	.nv.info._Z11displayDemoPiS_S_i,"",@"SHT_CUDA_INFO"
	.sectionflags	@""
	.align	4


	//----- nvinfo : EIATTR_CUDA_API_VERSION
	.align		4
        /*0000*/ 	.byte	0x04, 0x37
        /*0002*/ 	.short	(.L_14 - .L_13)
.L_13:
        /*0004*/ 	.word	0x00000082


	//----- nvinfo : EIATTR_KPARAM_INFO
	.align		4
.L_14:
        /*0008*/ 	.byte	0x04, 0x17
        /*000a*/ 	.short	(.L_16 - .L_15)
.L_15:
        /*000c*/ 	.word	0x00000000
        /*0010*/ 	.short	0x0003
        /*0012*/ 	.short	0x0018
        /*0014*/ 	.byte	0x00, 0xf0, 0x11, 0x00


	//----- nvinfo : EIATTR_KPARAM_INFO
	.align		4
.L_16:
        /*0018*/ 	.byte	0x04, 0x17
        /*001a*/ 	.short	(.L_18 - .L_17)
.L_17:
        /*001c*/ 	.word	0x00000000
        /*0020*/ 	.short	0x0002
        /*0022*/ 	.short	0x0010
        /*0024*/ 	.byte	0x00, 0xf5, 0x21, 0x00


	//----- nvinfo : EIATTR_KPARAM_INFO
	.align		4
.L_18:
        /*0028*/ 	.byte	0x04, 0x17
        /*002a*/ 	.short	(.L_20 - .L_19)
.L_19:
        /*002c*/ 	.word	0x00000000
        /*0030*/ 	.short	0x0001
        /*0032*/ 	.short	0x0008
        /*0034*/ 	.byte	0x00, 0xf5, 0x21, 0x00


	//----- nvinfo : EIATTR_KPARAM_INFO
	.align		4
.L_20:
        /*0038*/ 	.byte	0x04, 0x17
        /*003a*/ 	.short	(.L_22 - .L_21)
.L_21:
        /*003c*/ 	.word	0x00000000
        /*0040*/ 	.short	0x0000
        /*0042*/ 	.short	0x0000
        /*0044*/ 	.byte	0x00, 0xf5, 0x21, 0x00


	//----- nvinfo : EIATTR_SPARSE_MMA_MASK
	.align		4
.L_22:
        /*0048*/ 	.byte	0x03, 0x50
        /*004a*/ 	.short	0x0000


	//----- nvinfo : EIATTR_MAXREG_COUNT
	.align		4
        /*004c*/ 	.byte	0x03, 0x1b
        /*004e*/ 	.short	0x00ff


	//----- nvinfo : EIATTR_EXTERNS
	.align		4
        /*0050*/ 	.byte	0x04, 0x0f
        /*0052*/ 	.short	(.L_24 - .L_23)


	//   ....[0]....
	.align		4
.L_23:
        /*0054*/ 	.word	index@(vprintf)


	//----- nvinfo : EIATTR_MERCURY_ISA_VERSION
	.align		4
.L_24:
        /*0058*/ 	.byte	0x03, 0x5f
        /*005a*/ 	.short	0x0101


	//----- nvinfo : EIATTR_VRC_CTA_INIT_COUNT
	.align		4
        /*005c*/ 	.byte	0x02, 0x4a
	.zero		1
	.zero		1


	//----- nvinfo : EIATTR_SYSCALL_OFFSETS
	.align		4
        /*0060*/ 	.byte	0x04, 0x46
        /*0062*/ 	.short	(.L_26 - .L_25)


	//   ....[0]....
.L_25:
        /*0064*/ 	.word	0x00000120


	//----- nvinfo : EIATTR_EXIT_INSTR_OFFSETS
	.align		4
.L_26:
        /*0068*/ 	.byte	0x04, 0x1c
        /*006a*/ 	.short	(.L_28 - .L_27)


	//   ....[0]....
.L_27:
        /*006c*/ 	.word	0x00000130


	//----- nvinfo : EIATTR_CBANK_PARAM_SIZE
	.align		4
.L_28:
        /*0070*/ 	.byte	0x03, 0x19
        /*0072*/ 	.short	0x001c


	//----- nvinfo : EIATTR_PARAM_CBANK
	.align		4
        /*0074*/ 	.byte	0x04, 0x0a
        /*0076*/ 	.short	(.L_30 - .L_29)
	.align		4
.L_29:
        /*0078*/ 	.word	index@(.nv.constant0._Z11displayDemoPiS_S_i)
        /*007c*/ 	.short	0x0380
        /*007e*/ 	.short	0x001c


	//----- nvinfo : EIATTR_SW_WAR
	.align		4
.L_30:
        /*0080*/ 	.byte	0x04, 0x36
        /*0082*/ 	.short	(.L_32 - .L_31)
.L_31:
        /*0084*/ 	.word	0x00000008
.L_32:


//--------------------- .nv.info._Z9addKernelPiS_S_i --------------------------
	.section	.nv.info._Z9addKernelPiS_S_i,"",@"SHT_CUDA_INFO"
	.sectionflags	@""
	.align	4


	//----- nvinfo : EIATTR_CUDA_API_VERSION
	.align		4
        /*0000*/ 	.byte	0x04, 0x37
        /*0002*/ 	.short	(.L_34 - .L_33)
.L_33:
        /*0004*/ 	.word	0x00000082


	//----- nvinfo : EIATTR_KPARAM_INFO
	.align		4
.L_34:
        /*0008*/ 	.byte	0x04, 0x17
        /*000a*/ 	.short	(.L_36 - .L_35)
.L_35:
        /*000c*/ 	.word	0x00000000
        /*0010*/ 	.short	0x0003
        /*0012*/ 	.short	0x0018
        /*0014*/ 	.byte	0x00, 0xf0, 0x11, 0x00


	//----- nvinfo : EIATTR_KPARAM_INFO
	.align		4
.L_36:
        /*0018*/ 	.byte	0x04, 0x17
        /*001a*/ 	.short	(.L_38 - .L_37)
.L_37:
        /*001c*/ 	.word	0x00000000
        /*0020*/ 	.short	0x0002
        /*0022*/ 	.short	0x0010
        /*0024*/ 	.byte	0x00, 0xf5, 0x21, 0x00


	//----- nvinfo : EIATTR_KPARAM_INFO
	.align		4
.L_38:
        /*0028*/ 	.byte	0x04, 0x17
        /*002a*/ 	.short	(.L_40 - .L_39)
.L_39:
        /*002c*/ 	.word	0x00000000
        /*0030*/ 	.short	0x0001
        /*0032*/ 	.short	0x0008
        /*0034*/ 	.byte	0x00, 0xf5, 0x21, 0x00


	//----- nvinfo : EIATTR_KPARAM_INFO
	.align		4
.L_40:
        /*0038*/ 	.byte	0x04, 0x17
        /*003a*/ 	.short	(.L_42 - .L_41)
.L_41:
        /*003c*/ 	.word	0x00000000
        /*0040*/ 	.short	0x0000
        /*0042*/ 	.short	0x0000
        /*0044*/ 	.byte	0x00, 0xf5, 0x21, 0x00


	//----- nvinfo : EIATTR_SPARSE_MMA_MASK
	.align		4
.L_42:
        /*0048*/ 	.byte	0x03, 0x50
        /*004a*/ 	.short	0x0000


	//----- nvinfo : EIATTR_MAXREG_COUNT
	.align		4
        /*004c*/ 	.byte	0x03, 0x1b
        /*004e*/ 	.short	0x00ff


	//----- nvinfo : EIATTR_MERCURY_ISA_VERSION
	.align		4
        /*0050*/ 	.byte	0x03, 0x5f
        /*0052*/ 	.short	0x0101


	//----- nvinfo : EIATTR_VRC_CTA_INIT_COUNT
	.align		4
        /*0054*/ 	.byte	0x02, 0x4a
	.zero		1
	.zero		1


	//----- nvinfo : EIATTR_EXIT_INSTR_OFFSETS
	.align		4
        /*0058*/ 	.byte	0x04, 0x1c
        /*005a*/ 	.short	(.L_44 - .L_43)


	//   ....[0]....
.L_43:
        /*005c*/ 	.word	0x00000070


	//   ....[1]....
        /*0060*/ 	.word	0x00000130


	//----- nvinfo : EIATTR_CBANK_PARAM_SIZE
	.align		4
.L_44:
        /*0064*/ 	.byte	0x03, 0x19
        /*0066*/ 	.short	0x001c


	//----- nvinfo : EIATTR_PARAM_CBANK
	.align		4
        /*0068*/ 	.byte	0x04, 0x0a
        /*006a*/ 	.short	(.L_46 - .L_45)
	.align		4
.L_45:
        /*006c*/ 	.word	index@(.nv.constant0._Z9addKernelPiS_S_i)
        /*0070*/ 	.short	0x0380
        /*0072*/ 	.short	0x001c


	//----- nvinfo : EIATTR_SW_WAR
	.align		4
.L_46:
        /*0074*/ 	.byte	0x04, 0x36
        /*0076*/ 	.short	(.L_48 - .L_47)
.L_47:
        /*0078*/ 	.word	0x00000008
.L_48:


//--------------------- .nv.callgraph             --------------------------
	.section	.nv.callgraph,"",@"SHT_CUDA_CALLGRAPH"
	.align	4
	.sectionentsize	8
	.align		4
        /*0000*/ 	.word	0x00000000
	.align		4
        /*0004*/ 	.word	0xffffffff
	.align		4
        /*0008*/ 	.word	index@(_Z11displayDemoPiS_S_i)
	.align		4
        /*000c*/ 	.word	index@(vprintf)
	.align		4
        /*0010*/ 	.word	0x00000000
	.align		4
        /*0014*/ 	.word	0xfffffffe
	.align		4
        /*0018*/ 	.word	0x00000000
	.align		4
        /*001c*/ 	.word	0xfffffffd
	.align		4
        /*0020*/ 	.word	0x00000000
	.align		4
        /*0024*/ 	.word	0xfffffffc


//--------------------- .nv.constant4             --------------------------
	.section	.nv.constant4,"a",@progbits
	.align	8
	.align		8
.nv.constant4:
        /*0000*/ 	.dword	vprintf
	.align		8
        /*0008*/ 	.dword	$str


//--------------------- .text._Z11displayDemoPiS_S_i --------------------------
	.section	.text._Z11displayDemoPiS_S_i,"ax",@progbits
	.align	128
        .global         _Z11displayDemoPiS_S_i
        .type           _Z11displayDemoPiS_S_i,@function
        .size           _Z11displayDemoPiS_S_i,(.L_x_3 - _Z11displayDemoPiS_S_i)
        .other          _Z11displayDemoPiS_S_i,@"STO_CUDA_ENTRY STV_DEFAULT"
_Z11displayDemoPiS_S_i:
.text._Z11displayDemoPiS_S_i:
[----:B------:R-:W0:Y:S01]  /*0000*/  LDC R1, c[0x0][0x37c] ;  /* 0x0000df00ff017b82 */ /* 0x000e220000000800 */
[----:B------:R-:W1:Y:S01]  /*0010*/  S2R R10, SR_TID.X ;  /* 0x00000000000a7919 */ /* 0x000e620000002100 */
[----:B------:R-:W2:Y:S01]  /*0020*/  LDCU UR5, c[0x0][0x2fc] ;  /* 0x00005f80ff0577ac */ /* 0x000ea20008000800 */
[----:B0-----:R-:W-:Y:S01]  /*0030*/  VIADD R1, R1, 0xfffffff0 ;  /* 0xfffffff001017836 */ /* 0x001fe20000000000 */
[----:B------:R-:W-:Y:S01]  /*0040*/  MOV R0, 0x0 ;  /* 0x0000000000007802 */ /* 0x000fe20000000f00 */
[----:B------:R-:W0:Y:S01]  /*0050*/  S2R R3, SR_CTAID.X ;  /* 0x0000000000037919 */ /* 0x000e220000002500 */
[----:B------:R-:W0:Y:S02]  /*0060*/  LDCU UR6, c[0x0][0x360] ;  /* 0x00006c00ff0677ac */ /* 0x000e240008000800 */
[----:B------:R3:W4:Y:S01]  /*0070*/  LDC.64 R8, c[0x4][R0] ;  /* 0x0100000000087b82 */ /* 0x0007220000000a00 */
[----:B------:R-:W5:Y:S02]  /*0080*/  LDCU UR4, c[0x0][0x2f8] ;  /* 0x00005f00ff0477ac */ /* 0x000f640008000800 */
[----:B-----5:R-:W-:Y:S01]  /*0090*/  IADD3 R6, P0, PT, R1, UR4, RZ ;  /* 0x0000000401067c10 */ /* 0x020fe2000ff1e0ff */
[----:B-1----:R3:W-:Y:S04]  /*00a0*/  STL [R1+0x8], R10 ;  /* 0x0000080a01007387 */ /* 0x0027e80000100800 */
[----:B--2---:R-:W-:-:S02]  /*00b0*/  IMAD.X R7, RZ, RZ, UR5, P0 ;  /* 0x00000005ff077e24 */ /* 0x004fc400080e06ff */
[----:B0-----:R-:W-:Y:S01]  /*00c0*/  IMAD R2, R3, UR6, R10 ;  /* 0x0000000603027c24 */ /* 0x001fe2000f8e020a */
[----:B------:R-:W0:Y:S04]  /*00d0*/  LDCU.64 UR6, c[0x4][0x8] ;  /* 0x01000100ff0677ac */ /* 0x000e280008000a00 */
[----:B------:R3:W-:Y:S01]  /*00e0*/  STL.64 [R1], R2 ;  /* 0x0000000201007387 */ /* 0x0007e20000100a00 */
[----:B0-----:R-:W-:Y:S01]  /*00f0*/  IMAD.U32 R4, RZ, RZ, UR6 ;  /* 0x00000006ff047e24 */ /* 0x001fe2000f8e00ff */
[----:B---34-:R-:W-:-:S07]  /*0100*/  MOV R5, UR7 ;  /* 0x0000000700057c02 */ /* 0x018fce0008000f00 */
[----:B------:R-:W-:-:S07]  /*0110*/  LEPC R20, `(.L_x_0) ;  /* 0x000000001014794e */ /* 0x000fce0000000000 */
[----:B------:R-:W-:Y:S05]  /*0120*/  CALL.ABS.NOINC R8 ;  /* 0x0000000008007343 */ /* 0x000fea0003c00000 */
.L_x_0:
[----:B------:R-:W-:Y:S05]  /*0130*/  EXIT ;  /* 0x000000000000794d */ /* 0x000fea0003800000 */
.L_x_1:
[----:B------:R-:W-:-:S00]  /*0140*/  BRA `(.L_x_1) ;  /* 0xfffffffc00fc7947 */ /* 0x000fc0000383ffff */
[----:B------:R-:W-:-:S00]  /*0150*/  NOP ;  /* 0x0000000000007918 */ /* 0x000fc00000000000 */
        /* <DEDUP_REMOVED lines=10> */
.L_x_3:


//--------------------- .text._Z9addKernelPiS_S_i --------------------------
	.section	.text._Z9addKernelPiS_S_i,"ax",@progbits
	.align	128
        .global         _Z9addKernelPiS_S_i
        .type           _Z9addKernelPiS_S_i,@function
        .size           _Z9addKernelPiS_S_i,(.L_x_4 - _Z9addKernelPiS_S_i)
        .other          _Z9addKernelPiS_S_i,@"STO_CUDA_ENTRY STV_DEFAULT"
_Z9addKernelPiS_S_i:
.text._Z9addKernelPiS_S_i:
[----:B------:R-:W-:Y:S01]  /*0000*/  LDC R1, c[0x0][0x37c] ;  /* 0x0000df00ff017b82 */ /* 0x000fe20000000800 */
[----:B------:R-:W0:Y:S01]  /*0010*/  S2R R9, SR_CTAID.X ;  /* 0x0000000000097919 */ /* 0x000e220000002500 */
[----:B------:R-:W0:Y:S01]  /*0020*/  LDCU UR4, c[0x0][0x360] ;  /* 0x00006c00ff0477ac */ /* 0x000e220008000800 */
[----:B------:R-:W0:Y:S01]  /*0030*/  S2R R0, SR_TID.X ;  /* 0x0000000000007919 */ /* 0x000e220000002100 */
[----:B------:R-:W1:Y:S01]  /*0040*/  LDCU UR5, c[0x0][0x398] ;  /* 0x00007300ff0577ac */ /* 0x000e620008000800 */
[----:B0-----:R-:W-:-:S05]  /*0050*/  IMAD R9, R9, UR4, R0 ;  /* 0x0000000409097c24 */ /* 0x001fca000f8e0200 */
[----:B-1----:R-:W-:-:S13]  /*0060*/  ISETP.GE.AND P0, PT, R9, UR5, PT ;  /* 0x0000000509007c0c */ /* 0x002fda000bf06270 */
[----:B------:R-:W-:Y:S05]  /*0070*/  @P0 EXIT ;  /* 0x000000000000094d */ /* 0x000fea0003800000 */
[----:B------:R-:W0:Y:S01]  /*0080*/  LDC.64 R2, c[0x0][0x380] ;  /* 0x0000e000ff027b82 */ /* 0x000e220000000a00 */
[----:B------:R-:W1:Y:S07]  /*0090*/  LDCU.64 UR4, c[0x0][0x358] ;  /* 0x00006b00ff0477ac */ /* 0x000e6e0008000a00 */
[----:B------:R-:W2:Y:S08]  /*00a0*/  LDC.64 R4, c[0x0][0x388] ;  /* 0x0000e200ff047b82 */ /* 0x000eb00000000a00 */
[----:B------:R-:W3:Y:S01]  /*00b0*/  LDC.64 R6, c[0x0][0x390] ;  /* 0x0000e400ff067b82 */ /* 0x000ee20000000a00 */
[----:B0-----:R-:W-:-:S06]  /*00c0*/  IMAD.WIDE R2, R9, 0x4, R2 ;  /* 0x0000000409027825 */ /* 0x001fcc00078e0202 */
[----:B-1----:R-:W4:Y:S01]  /*00d0*/  LDG.E R2, desc[UR4][R2.64] ;  /* 0x0000000402027981 */ /* 0x002f22000c1e1900 */
[----:B--2---:R-:W-:-:S06]  /*00e0*/  IMAD.WIDE R4, R9, 0x4, R4 ;  /* 0x0000000409047825 */ /* 0x004fcc00078e0204 */
[----:B------:R-:W4:Y:S01]  /*00f0*/  LDG.E R5, desc[UR4][R4.64] ;  /* 0x0000000404057981 */ /* 0x000f22000c1e1900 */
[----:B---3--:R-:W-:Y:S01]  /*0100*/  IMAD.WIDE R6, R9, 0x4, R6 ;  /* 0x0000000409067825 */ /* 0x008fe200078e0206 */
[----:B----4-:R-:W-:-:S05]  /*0110*/  IADD3 R9, PT, PT, R2, R5, RZ ;  /* 0x0000000502097210 */ /* 0x010fca0007ffe0ff */
[----:B------:R-:W-:Y:S01]  /*0120*/  STG.E desc[UR4][R6.64], R9 ;  /* 0x0000000906007986 */ /* 0x000fe2000c101904 */
[----:B------:R-:W-:Y:S05]  /*0130*/  EXIT ;  /* 0x000000000000794d */ /* 0x000fea0003800000 */
.L_x_2:
        /* <DEDUP_REMOVED lines=12> */
.L_x_4:


//--------------------- .nv.global.init           --------------------------
	.section	.nv.global.init,"aw",@progbits
.nv.global.init:
	.type		$str,@object
	.size		$str,(.L_0 - $str)
$str:
        /*0000*/ 	.byte	0x25, 0x64, 0x20, 0x28, 0x62, 0x6c, 0x6f, 0x63, 0x6b, 0x49, 0x64, 0x3a, 0x25, 0x64, 0x2c, 0x54
        /*0010*/ 	.byte	0x68, 0x72, 0x65, 0x61, 0x64, 0x20, 0x49, 0x64, 0x3a, 0x25, 0x64, 0x29, 0x0a, 0x00
.L_0:


//--------------------- .nv.shared.reserved.0     --------------------------
	.section	.nv.shared.reserved.0,"aw",@nobits
	.weak		__nv_reservedSMEM_offset_0_alias
	.size		__nv_reservedSMEM_offset_0_alias, 0, 64
	.other		__nv_reservedSMEM_offset_0_alias,@"STO_CUDA_RESERVED_SHARED STV_DEFAULT"
__nv_reservedSMEM_offset_0_alias:
	.zero		0
	.zero		64


//--------------------- .nv.constant0._Z11displayDemoPiS_S_i --------------------------
	.section	.nv.constant0._Z11displayDemoPiS_S_i,"a",@progbits
	.sectionflags	@""
	.align	4
.nv.constant0._Z11displayDemoPiS_S_i:
	.zero		924


//--------------------- .nv.constant0._Z9addKernelPiS_S_i --------------------------
	.section	.nv.constant0._Z9addKernelPiS_S_i,"a",@progbits
	.sectionflags	@""
	.align	4
.nv.constant0._Z9addKernelPiS_S_i:
	.zero		924


//--------------------- SYMBOLS --------------------------

	.type		.nv.reservedSmem.offset0,@object
	.size		.nv.reservedSmem.offset0,0x4
	.type		vprintf,@function
